//
// Generated by NVIDIA NVVM Compiler
//
// Compiler Build ID: CL-36424714
// Cuda compilation tools, release 13.0, V13.0.88
// Based on NVVM 20.0.0
//

.version 9.0
.target sm_100
.address_size 64

	// .globl	_Z5test1v

.visible .entry _Z5test1v()
{


	ret;

}
	// .globl	_Z5test2Pf
.visible .entry _Z5test2Pf(
	.param .u64 .ptr .align 1 _Z5test2Pf_param_0
)
{
	.reg .b32 	%r<2>;
	.reg .b64 	%rd<3>;

	ld.param.u64 	%rd1, [_Z5test2Pf_param_0];
	cvta.to.global.u64 	%rd2, %rd1;
	mov.b32 	%r1, 1065353216;
	st.global.u32 	[%rd2], %r1;
	ret;

}


// ===== COMPILED SASS (sm_100) =====

	.target	sm_100

	.elftype	@"ET_EXEC"


//--------------------- .note.nv.tkinfo           --------------------------
	.section	.note.nv.tkinfo,"",@"SHT_NOTE"
	.sectionflags	@"SHF_NOTE_NV_TKINFO"
	.tkinfo
        /*0018*/ 	.word	0x00000002
        /*0030*/ 	.string	""
        /*0030*/ 	.string	"ptxas"
        /*0030*/ 	.string	"Cuda compilation tools, release 13.0, V13.0.88"
        /*0030*/ 	.string	"Build cuda_13.0.r13.0/compiler.36424714_0"
        /*0030*/ 	.string	"-arch sm_100 -m 64 "



//--------------------- .note.nv.cuinfo           --------------------------
	.section	.note.nv.cuinfo,"",@"SHT_NOTE"
	.sectionflags	@"SHF_NOTE_NV_CUINFO"
        /*0018*/ 	.short	0x0002
        /*001a*/ 	.short	0x0064
        /*001c*/ 	.short	0x0082
	.zero		2


//--------------------- .nv.info                  --------------------------
	.section	.nv.info,"",@"SHT_CUDA_INFO"
	.align	4


	//----- nvinfo : EIATTR_REGCOUNT
	.align		4
        /*0000*/ 	.byte	0x04, 0x2f
        /*0002*/ 	.short	(.L_1 - .L_0)
	.align		4
.L_0:
        /*0004*/ 	.word	index@(_Z5test1v)
        /*0008*/ 	.word	0x00000004


	//----- nvinfo : EIATTR_FRAME_SIZE
	.align		4
.L_1:
        /*000c*/ 	.byte	0x04, 0x11
        /*000e*/ 	.short	(.L_3 - .L_2)
	.align		4
.L_2:
        /*0010*/ 	.word	index@(_Z5test1v)
        /*0014*/ 	.word	0x00000000


	//----- nvinfo : EIATTR_REGCOUNT
	.align		4
.L_3:
        /*0018*/ 	.byte	0x04, 0x2f
        /*001a*/ 	.short	(.L_5 - .L_4)
	.align		4
.L_4:
        /*001c*/ 	.word	index@(_Z5test2Pf)
        /*0020*/ 	.word	0x00000008


	//----- nvinfo : EIATTR_FRAME_SIZE
	.align		4
.L_5:
        /*0024*/ 	.byte	0x04, 0x11
        /*0026*/ 	.short	(.L_7 - .L_6)
	.align		4
.L_6:
        /*0028*/ 	.word	index@(_Z5test2Pf)
        /*002c*/ 	.word	0x00000000


	//----- nvinfo : EIATTR_MIN_STACK_SIZE
	.align		4
.L_7:
        /*0030*/ 	.byte	0x04, 0x12
        /*0032*/ 	.short	(.L_9 - .L_8)
	.align		4
.L_8:
        /*0034*/ 	.word	index@(_Z5test2Pf)
        /*0038*/ 	.word	0x00000000


	//----- nvinfo : EIATTR_MIN_STACK_SIZE
	.align		4
.L_9:
        /*003c*/ 	.byte	0x04, 0x12
        /*003e*/ 	.short	(.L_11 - .L_10)
	.align		4
.L_10:
        /*0040*/ 	.word	index@(_Z5test1v)
        /*0044*/ 	.word	0x00000000
.L_11:


//--------------------- .nv.compat                --------------------------
	.section	.nv.compat,"",@"SHT_CUDA_COMPAT_INFO"
	.align	4
        /*0000*/ 	.byte	0x02, 0x09, 0x00, 0x00, 0x02, 0x02, 0x01, 0x00, 0x02, 0x05, 0x05, 0x00, 0x03, 0x07, 0x01, 0x01
        /*0010*/ 	.byte	0x02, 0x03, 0x00, 0x00, 0x02, 0x06, 0x01, 0x00, 0x04, 0x0b, 0x08, 0x00, 0x09, 0x00, 0x00, 0x00
        /*0020*/ 	.byte	0x00, 0x00, 0x00, 0x00


//--------------------- .nv.info._Z5test2Pf       --------------------------
	.section	.nv.info._Z5test2Pf,"",@"SHT_CUDA_INFO"
	.sectionflags	@""
	.align	4


	//----- nvinfo : EIATTR_CUDA_API_VERSION
	.align		4
        /*0000*/ 	.byte	0x04, 0x37
        /*0002*/ 	.short	(.L_13 - .L_12)
.L_12:
        /*0004*/ 	.word	0x00000082


	//----- nvinfo : EIATTR_KPARAM_INFO
	.align		4
.L_13:
        /*0008*/ 	.byte	0x04, 0x17
        /*000a*/ 	.short	(.L_15 - .L_14)
.L_14:
        /*000c*/ 	.word	0x00000000
        /*0010*/ 	.short	0x0000
        /*0012*/ 	.short	0x0000
        /*0014*/ 	.byte	0x00, 0xf5, 0x21, 0x00


	//----- nvinfo : EIATTR_SPARSE_MMA_MASK
	.align		4
.L_15:
        /*0018*/ 	.byte	0x03, 0x50
        /*001a*/ 	.short	0x0000


	//----- nvinfo : EIATTR_MAXREG_COUNT
	.align		4
        /*001c*/ 	.byte	0x03, 0x1b
        /*001e*/ 	.short	0x00ff


	//----- nvinfo : EIATTR_MERCURY_ISA_VERSION
	.align		4
        /*0020*/ 	.byte	0x03, 0x5f
        /*0022*/ 	.short	0x0101


	//----- nvinfo : EIATTR_VRC_CTA_INIT_COUNT
	.align		4
        /*0024*/ 	.byte	0x02, 0x4a
	.zero		1
	.zero		1


	//----- nvinfo : EIATTR_EXIT_INSTR_OFFSETS
	.align		4
        /*0028*/ 	.byte	0x04, 0x1c
        /*002a*/ 	.short	(.L_17 - .L_16)


	//   ....[0]....
.L_16:
        /*002c*/ 	.word	0x00000050


	//----- nvinfo : EIATTR_CBANK_PARAM_SIZE
	.align		4
.L_17:
        /*0030*/ 	.byte	0x03, 0x19
        /*0032*/ 	.short	0x0008


	//----- nvinfo : EIATTR_PARAM_CBANK
	.align		4
        /*0034*/ 	.byte	0x04, 0x0a
        /*0036*/ 	.short	(.L_19 - .L_18)
	.align		4
.L_18:
        /*0038*/ 	.word	index@(.nv.constant0._Z5test2Pf)
        /*003c*/ 	.short	0x0380
        /*003e*/ 	.short	0x0008


	//----- nvinfo : EIATTR_SW_WAR
	.align		4
.L_19:
        /*0040*/ 	.byte	0x04, 0x36
        /*0042*/ 	.short	(.L_21 - .L_20)
.L_20:
        /*0044*/ 	.word	0x00000008
.L_21:


//--------------------- .nv.info._Z5test1v        --------------------------
	.section	.nv.info._Z5test1v,"",@"SHT_CUDA_INFO"
	.sectionflags	@""
	.align	4


	//----- nvinfo : EIATTR_CUDA_API_VERSION
	.align		4
        /*0000*/ 	.byte	0x04, 0x37
        /*0002*/ 	.short	(.L_23 - .L_22)
.L_22:
        /*0004*/ 	.word	0x00000082


	//----- nvinfo : EIATTR_SPARSE_MMA_MASK
	.align		4
.L_23:
        /*0008*/ 	.byte	0x03, 0x50
        /*000a*/ 	.short	0x0000


	//----- nvinfo : EIATTR_MAXREG_COUNT
	.align		4
        /*000c*/ 	.byte	0x03, 0x1b
        /*000e*/ 	.short	0x00ff


	//----- nvinfo : EIATTR_MERCURY_ISA_VERSION
	.align		4
        /*0010*/ 	.byte	0x03, 0x5f
        /*0012*/ 	.short	0x0101


	//----- nvinfo : EIATTR_VRC_CTA_INIT_COUNT
	.align		4
        /*0014*/ 	.byte	0x02, 0x4a
	.zero		1
	.zero		1


	//----- nvinfo : EIATTR_EXIT_INSTR_OFFSETS
	.align		4
        /*0018*/ 	.byte	0x04, 0x1c
        /*001a*/ 	.short	(.L_25 - .L_24)


	//   ....[0]....
.L_24:
        /*001c*/ 	.word	0x00000010


	//----- nvinfo : EIATTR_SW_WAR
	.align		4
.L_25:
        /*0020*/ 	.byte	0x04, 0x36
        /*0022*/ 	.short	(.L_27 - .L_26)
.L_26:
        /*0024*/ 	.word	0x00000008
.L_27:


//--------------------- .nv.callgraph             --------------------------
	.section	.nv.callgraph,"",@"SHT_CUDA_CALLGRAPH"
	.align	4
	.sectionentsize	8
	.align		4
        /*0000*/ 	.word	0x00000000
	.align		4
        /*0004*/ 	.word	0xffffffff
	.align		4
        /*0008*/ 	.word	0x00000000
	.align		4
        /*000c*/ 	.word	0xfffffffe
	.align		4
        /*0010*/ 	.word	0x00000000
	.align		4
        /*0014*/ 	.word	0xfffffffd
	.align		4
        /*0018*/ 	.word	0x00000000
	.align		4
        /*001c*/ 	.word	0xfffffffc


//--------------------- .text._Z5test2Pf          --------------------------
	.section	.text._Z5test2Pf,"ax",@progbits
	.align	128
        .global         _Z5test2Pf
        .type           _Z5test2Pf,@function
        .size           _Z5test2Pf,(.L_x_2 - _Z5test2Pf)
        .other          _Z5test2Pf,@"STO_CUDA_ENTRY STV_DEFAULT"
_Z5test2Pf:
.text._Z5test2Pf:
[----:B------:R-:W-:Y:S08]  /*0000*/  LDC R1, c[0x0][0x37c] ;  /* 0x0000df00ff017b82 */ /* 0x000ff00000000800 */
[----:B------:R-:W0:Y:S01]  /*0010*/  LDC.64 R2, c[0x0][0x380] ;  /* 0x0000e000ff027b82 */ /* 0x000e220000000a00 */
[----:B------:R-:W0:Y:S01]  /*0020*/  LDCU.64 UR4, c[0x0][0x358] ;  /* 0x00006b00ff0477ac */ /* 0x000e220008000a00 */
[----:B------:R-:W-:-:S05]  /*0030*/  HFMA2 R5, -RZ, RZ, 1.875, 0 ;  /* 0x3f800000ff057431 */ /* 0x000fca00000001ff */
[----:B0-----:R-:W-:Y:S01]  /*0040*/  STG.E desc[UR4][R2.64], R5 ;  /* 0x0000000502007986 */ /* 0x001fe2000c101904 */
[----:B------:R-:W-:Y:S05]  /*0050*/  EXIT ;  /* 0x000000000000794d */ /* 0x000fea0003800000 */
.L_x_0:
[----:B------:R-:W-:-:S00]  /*0060*/  BRA `(.L_x_0) ;  /* 0xfffffffc00fc7947 */ /* 0x000fc0000383ffff */
[----:B------:R-:W-:-:S00]  /*0070*/  NOP ;  /* 0x0000000000007918 */ /* 0x000fc00000000000 */
        /* <DEDUP_REMOVED lines=8> */
.L_x_2:


//--------------------- .text._Z5test1v           --------------------------
	.section	.text._Z5test1v,"ax",@progbits
	.align	128
        .global         _Z5test1v
        .type           _Z5test1v,@function
        .size           _Z5test1v,(.L_x_3 - _Z5test1v)
        .other          _Z5test1v,@"STO_CUDA_ENTRY STV_DEFAULT"
_Z5test1v:
.text._Z5test1v:
[----:B------:R-:W-:Y:S01]  /*0000*/  LDC R1, c[0x0][0x37c] ;  /* 0x0000df00ff017b82 */ /* 0x000fe20000000800 */
[----:B------:R-:W-:Y:S05]  /*0010*/  EXIT ;  /* 0x000000000000794d */ /* 0x000fea0003800000 */
.L_x_1:
        /* <DEDUP_REMOVED lines=14> */
.L_x_3:


//--------------------- .nv.shared.reserved.0     --------------------------
	.section	.nv.shared.reserved.0,"aw",@nobits
	.weak		__nv_reservedSMEM_offset_0_alias
	.size		__nv_reservedSMEM_offset_0_alias, 0, 64
	.other		__nv_reservedSMEM_offset_0_alias,@"STO_CUDA_RESERVED_SHARED STV_DEFAULT"
__nv_reservedSMEM_offset_0_alias:
	.zero		0
	.zero		64


//--------------------- .nv.constant0._Z5test2Pf  --------------------------
	.section	.nv.constant0._Z5test2Pf,"a",@progbits
	.sectionflags	@""
	.align	4
.nv.constant0._Z5test2Pf:
	.zero		904


//--------------------- .nv.constant0._Z5test1v   --------------------------
	.section	.nv.constant0._Z5test1v,"a",@progbits
	.sectionflags	@""
	.align	4
.nv.constant0._Z5test1v:
	.zero		896


//--------------------- SYMBOLS --------------------------

	.type		.nv.reservedSmem.offset0,@object
	.size		.nv.reservedSmem.offset0,0x4
